//
// Generated by NVIDIA NVVM Compiler
//
// Compiler Build ID: CL-36424714
// Cuda compilation tools, release 13.0, V13.0.88
// Based on NVVM 20.0.0
//

.version 9.0
.target sm_100
.address_size 64

	// .globl	_Z12addTwoArraysPiS_S_i

.visible .entry _Z12addTwoArraysPiS_S_i(
	.param .u64 .ptr .align 1 _Z12addTwoArraysPiS_S_i_param_0,
	.param .u64 .ptr .align 1 _Z12addTwoArraysPiS_S_i_param_1,
	.param .u64 .ptr .align 1 _Z12addTwoArraysPiS_S_i_param_2,
	.param .u32 _Z12addTwoArraysPiS_S_i_param_3
)
{
	.reg .pred 	%p<2>;
	.reg .b32 	%r<9>;
	.reg .b64 	%rd<11>;

	ld.param.u64 	%rd1, [_Z12addTwoArraysPiS_S_i_param_0];
	ld.param.u64 	%rd2, [_Z12addTwoArraysPiS_S_i_param_1];
	ld.param.u64 	%rd3, [_Z12addTwoArraysPiS_S_i_param_2];
	ld.param.u32 	%r2, [_Z12addTwoArraysPiS_S_i_param_3];
	mov.u32 	%r3, %ctaid.x;
	mov.u32 	%r4, %ntid.x;
	mov.u32 	%r5, %tid.x;
	mad.lo.s32 	%r1, %r3, %r4, %r5;
	setp.ge.s32 	%p1, %r1, %r2;
	@%p1 bra 	$L__BB0_2;
	cvta.to.global.u64 	%rd4, %rd1;
	cvta.to.global.u64 	%rd5, %rd2;
	cvta.to.global.u64 	%rd6, %rd3;
	mul.wide.s32 	%rd7, %r1, 4;
	add.s64 	%rd8, %rd4, %rd7;
	ld.global.u32 	%r6, [%rd8];
	add.s64 	%rd9, %rd5, %rd7;
	ld.global.u32 	%r7, [%rd9];
	add.s32 	%r8, %r7, %r6;
	add.s64 	%rd10, %rd6, %rd7;
	st.global.u32 	[%rd10], %r8;
$L__BB0_2:
	ret;

}


// ===== COMPILED SASS (sm_100) =====

	.target	sm_100

	.elftype	@"ET_EXEC"


//--------------------- .note.nv.tkinfo           --------------------------
	.section	.note.nv.tkinfo,"",@"SHT_NOTE"
	.sectionflags	@"SHF_NOTE_NV_TKINFO"
	.tkinfo
        /*0018*/ 	.word	0x00000002
        /*0030*/ 	.string	""
        /*0030*/ 	.string	"ptxas"
        /*0030*/ 	.string	"Cuda compilation tools, release 13.0, V13.0.88"
        /*0030*/ 	.string	"Build cuda_13.0.r13.0/compiler.36424714_0"
        /*0030*/ 	.string	"-arch sm_100 -m 64 "



//--------------------- .note.nv.cuinfo           --------------------------
	.section	.note.nv.cuinfo,"",@"SHT_NOTE"
	.sectionflags	@"SHF_NOTE_NV_CUINFO"
        /*0018*/ 	.short	0x0002
        /*001a*/ 	.short	0x0064
        /*001c*/ 	.short	0x0082
	.zero		2


//--------------------- .nv.info                  --------------------------
	.section	.nv.info,"",@"SHT_CUDA_INFO"
	.align	4


	//----- nvinfo : EIATTR_REGCOUNT
	.align		4
        /*0000*/ 	.byte	0x04, 0x2f
        /*0002*/ 	.short	(.L_1 - .L_0)
	.align		4
.L_0:
        /*0004*/ 	.word	index@(_Z12addTwoArraysPiS_S_i)
        /*0008*/ 	.word	0x0000000c


	//----- nvinfo : EIATTR_FRAME_SIZE
	.align		4
.L_1:
        /*000c*/ 	.byte	0x04, 0x11
        /*000e*/ 	.short	(.L_3 - .L_2)
	.align		4
.L_2:
        /*0010*/ 	.word	index@(_Z12addTwoArraysPiS_S_i)
        /*0014*/ 	.word	0x00000000


	//----- nvinfo : EIATTR_MIN_STACK_SIZE
	.align		4
.L_3:
        /*0018*/ 	.byte	0x04, 0x12
        /*001a*/ 	.short	(.L_5 - .L_4)
	.align		4
.L_4:
        /*001c*/ 	.word	index@(_Z12addTwoArraysPiS_S_i)
        /*0020*/ 	.word	0x00000000
.L_5:


//--------------------- .nv.compat                --------------------------
	.section	.nv.compat,"",@"SHT_CUDA_COMPAT_INFO"
	.align	4
        /*0000*/ 	.byte	0x02, 0x09, 0x00, 0x00, 0x02, 0x02, 0x01, 0x00, 0x02, 0x05, 0x05, 0x00, 0x03, 0x07, 0x01, 0x01
        /*0010*/ 	.byte	0x02, 0x03, 0x00, 0x00, 0x02, 0x06, 0x01, 0x00, 0x04, 0x0b, 0x08, 0x00, 0x09, 0x00, 0x00, 0x00
        /*0020*/ 	.byte	0x00, 0x00, 0x00, 0x00


//--------------------- .nv.info._Z12addTwoArraysPiS_S_i --------------------------
	.section	.nv.info._Z12addTwoArraysPiS_S_i,"",@"SHT_CUDA_INFO"
	.sectionflags	@""
	.align	4


	//----- nvinfo : EIATTR_CUDA_API_VERSION
	.align		4
        /*0000*/ 	.byte	0x04, 0x37
        /*0002*/ 	.short	(.L_7 - .L_6)
.L_6:
        /*0004*/ 	.word	0x00000082


	//----- nvinfo : EIATTR_KPARAM_INFO
	.align		4
.L_7:
        /*0008*/ 	.byte	0x04, 0x17
        /*000a*/ 	.short	(.L_9 - .L_8)
.L_8:
        /*000c*/ 	.word	0x00000000
        /*0010*/ 	.short	0x0003
        /*0012*/ 	.short	0x0018
        /*0014*/ 	.byte	0x00, 0xf0, 0x11, 0x00


	//----- nvinfo : EIATTR_KPARAM_INFO
	.align		4
.L_9:
        /*0018*/ 	.byte	0x04, 0x17
        /*001a*/ 	.short	(.L_11 - .L_10)
.L_10:
        /*001c*/ 	.word	0x00000000
        /*0020*/ 	.short	0x0002
        /*0022*/ 	.short	0x0010
        /*0024*/ 	.byte	0x00, 0xf5, 0x21, 0x00


	//----- nvinfo : EIATTR_KPARAM_INFO
	.align		4
.L_11:
        /*0028*/ 	.byte	0x04, 0x17
        /*002a*/ 	.short	(.L_13 - .L_12)
.L_12:
        /*002c*/ 	.word	0x00000000
        /*0030*/ 	.short	0x0001
        /*0032*/ 	.short	0x0008
        /*0034*/ 	.byte	0x00, 0xf5, 0x21, 0x00


	//----- nvinfo : EIATTR_KPARAM_INFO
	.align		4
.L_13:
        /*0038*/ 	.byte	0x04, 0x17
        /*003a*/ 	.short	(.L_15 - .L_14)
.L_14:
        /*003c*/ 	.word	0x00000000
        /*0040*/ 	.short	0x0000
        /*0042*/ 	.short	0x0000
        /*0044*/ 	.byte	0x00, 0xf5, 0x21, 0x00


	//----- nvinfo : EIATTR_SPARSE_MMA_MASK
	.align		4
.L_15:
        /*0048*/ 	.byte	0x03, 0x50
        /*004a*/ 	.short	0x0000


	//----- nvinfo : EIATTR_MAXREG_COUNT
	.align		4
        /*004c*/ 	.byte	0x03, 0x1b
        /*004e*/ 	.short	0x00ff


	//----- nvinfo : EIATTR_MERCURY_ISA_VERSION
	.align		4
        /*0050*/ 	.byte	0x03, 0x5f
        /*0052*/ 	.short	0x0101


	//----- nvinfo : EIATTR_VRC_CTA_INIT_COUNT
	.align		4
        /*0054*/ 	.byte	0x02, 0x4a
	.zero		1
	.zero		1


	//----- nvinfo : EIATTR_EXIT_INSTR_OFFSETS
	.align		4
        /*0058*/ 	.byte	0x04, 0x1c
        /*005a*/ 	.short	(.L_17 - .L_16)


	//   ....[0]....
.L_16:
        /*005c*/ 	.word	0x00000070


	//   ....[1]....
        /*0060*/ 	.word	0x00000130


	//----- nvinfo : EIATTR_CBANK_PARAM_SIZE
	.align		4
.L_17:
        /*0064*/ 	.byte	0x03, 0x19
        /*0066*/ 	.short	0x001c


	//----- nvinfo : EIATTR_PARAM_CBANK
	.align		4
        /*0068*/ 	.byte	0x04, 0x0a
        /*006a*/ 	.short	(.L_19 - .L_18)
	.align		4
.L_18:
        /*006c*/ 	.word	index@(.nv.constant0._Z12addTwoArraysPiS_S_i)
        /*0070*/ 	.short	0x0380
        /*0072*/ 	.short	0x001c


	//----- nvinfo : EIATTR_SW_WAR
	.align		4
.L_19:
        /*0074*/ 	.byte	0x04, 0x36
        /*0076*/ 	.short	(.L_21 - .L_20)
.L_20:
        /*0078*/ 	.word	0x00000008
.L_21:


//--------------------- .nv.callgraph             --------------------------
	.section	.nv.callgraph,"",@"SHT_CUDA_CALLGRAPH"
	.align	4
	.sectionentsize	8
	.align		4
        /*0000*/ 	.word	0x00000000
	.align		4
        /*0004*/ 	.word	0xffffffff
	.align		4
        /*0008*/ 	.word	0x00000000
	.align		4
        /*000c*/ 	.word	0xfffffffe
	.align		4
        /*0010*/ 	.word	0x00000000
	.align		4
        /*0014*/ 	.word	0xfffffffd
	.align		4
        /*0018*/ 	.word	0x00000000
	.align		4
        /*001c*/ 	.word	0xfffffffc


//--------------------- .text._Z12addTwoArraysPiS_S_i --------------------------
	.section	.text._Z12addTwoArraysPiS_S_i,"ax",@progbits
	.align	128
        .global         _Z12addTwoArraysPiS_S_i
        .type           _Z12addTwoArraysPiS_S_i,@function
        .size           _Z12addTwoArraysPiS_S_i,(.L_x_1 - _Z12addTwoArraysPiS_S_i)
        .other          _Z12addTwoArraysPiS_S_i,@"STO_CUDA_ENTRY STV_DEFAULT"
_Z12addTwoArraysPiS_S_i:
.text._Z12addTwoArraysPiS_S_i:
[----:B------:R-:W-:Y:S01]  /*0000*/  LDC R1, c[0x0][0x37c] ;  /* 0x0000df00ff017b82 */ /* 0x000fe20000000800 */
[----:B------:R-:W0:Y:S07]  /*0010*/  S2R R0, SR_TID.X ;  /* 0x0000000000007919 */ /* 0x000e2e0000002100 */
[----:B------:R-:W0:Y:S01]  /*0020*/  S2UR UR4, SR_CTAID.X ;  /* 0x00000000000479c3 */ /* 0x000e220000002500 */
[----:B------:R-:W1:Y:S07]  /*0030*/  LDCU UR5, c[0x0][0x398] ;  /* 0x00007300ff0577ac */ /* 0x000e6e0008000800 */
[----:B------:R-:W0:Y:S02]  /*0040*/  LDC R9, c[0x0][0x360] ;  /* 0x0000d800ff097b82 */ /* 0x000e240000000800 */
[----:B0-----:R-:W-:-:S05]  /*0050*/  IMAD R9, R9, UR4, R0 ;  /* 0x0000000409097c24 */ /* 0x001fca000f8e0200 */
[----:B-1----:R-:W-:-:S13]  /*0060*/  ISETP.GE.AND P0, PT, R9, UR5, PT ;  /* 0x0000000509007c0c */ /* 0x002fda000bf06270 */
[----:B------:R-:W-:Y:S05]  /*0070*/  @P0 EXIT ;  /* 0x000000000000094d */ /* 0x000fea0003800000 */
[----:B------:R-:W0:Y:S01]  /*0080*/  LDC.64 R2, c[0x0][0x380] ;  /* 0x0000e000ff027b82 */ /* 0x000e220000000a00 */
[----:B------:R-:W1:Y:S07]  /*0090*/  LDCU.64 UR4, c[0x0][0x358] ;  /* 0x00006b00ff0477ac */ /* 0x000e6e0008000a00 */
[----:B------:R-:W2:Y:S08]  /*00a0*/  LDC.64 R4, c[0x0][0x388] ;  /* 0x0000e200ff047b82 */ /* 0x000eb00000000a00 */
[----:B------:R-:W3:Y:S01]  /*00b0*/  LDC.64 R6, c[0x0][0x390] ;  /* 0x0000e400ff067b82 */ /* 0x000ee20000000a00 */
[----:B0-----:R-:W-:-:S06]  /*00c0*/  IMAD.WIDE R2, R9, 0x4, R2 ;  /* 0x0000000409027825 */ /* 0x001fcc00078e0202 */
[----:B-1----:R-:W4:Y:S01]  /*00d0*/  LDG.E R2, desc[UR4][R2.64] ;  /* 0x0000000402027981 */ /* 0x002f22000c1e1900 */
[----:B--2---:R-:W-:-:S06]  /*00e0*/  IMAD.WIDE R4, R9, 0x4, R4 ;  /* 0x0000000409047825 */ /* 0x004fcc00078e0204 */
[----:B------:R-:W4:Y:S01]  /*00f0*/  LDG.E R5, desc[UR4][R4.64] ;  /* 0x0000000404057981 */ /* 0x000f22000c1e1900 */
[----:B---3--:R-:W-:Y:S01]  /*0100*/  IMAD.WIDE R6, R9, 0x4, R6 ;  /* 0x0000000409067825 */ /* 0x008fe200078e0206 */
[----:B----4-:R-:W-:-:S05]  /*0110*/  IADD3 R9, PT, PT, R2, R5, RZ ;  /* 0x0000000502097210 */ /* 0x010fca0007ffe0ff */
[----:B------:R-:W-:Y:S01]  /*0120*/  STG.E desc[UR4][R6.64], R9 ;  /* 0x0000000906007986 */ /* 0x000fe2000c101904 */
[----:B------:R-:W-:Y:S05]  /*0130*/  EXIT ;  /* 0x000000000000794d */ /* 0x000fea0003800000 */
.L_x_0:
[----:B------:R-:W-:-:S00]  /*0140*/  BRA `(.L_x_0) ;  /* 0xfffffffc00fc7947 */ /* 0x000fc0000383ffff */
[----:B------:R-:W-:-:S00]  /*0150*/  NOP ;  /* 0x0000000000007918 */ /* 0x000fc00000000000 */
        /* <DEDUP_REMOVED lines=10> */
.L_x_1:


//--------------------- .nv.shared.reserved.0     --------------------------
	.section	.nv.shared.reserved.0,"aw",@nobits
	.weak		__nv_reservedSMEM_offset_0_alias
	.size		__nv_reservedSMEM_offset_0_alias, 0, 64
	.other		__nv_reservedSMEM_offset_0_alias,@"STO_CUDA_RESERVED_SHARED STV_DEFAULT"
__nv_reservedSMEM_offset_0_alias:
	.zero		0
	.zero		64


//--------------------- .nv.constant0._Z12addTwoArraysPiS_S_i --------------------------
	.section	.nv.constant0._Z12addTwoArraysPiS_S_i,"a",@progbits
	.sectionflags	@""
	.align	4
.nv.constant0._Z12addTwoArraysPiS_S_i:
	.zero		924


//--------------------- SYMBOLS --------------------------

	.type		.nv.reservedSmem.offset0,@object
	.size		.nv.reservedSmem.offset0,0x4
